//
// Generated by NVIDIA NVVM Compiler
//
// Compiler Build ID: CL-36424714
// Cuda compilation tools, release 13.0, V13.0.88
// Based on NVVM 20.0.0
//

.version 9.0
.target sm_100
.address_size 64

	// .globl	_Z13matrix_updatePPdS0_i
// _ZZ20compute_verificationPPdiS_S_E9block_sum has been demoted

.visible .entry _Z13matrix_updatePPdS0_i(
	.param .u64 .ptr .align 1 _Z13matrix_updatePPdS0_i_param_0,
	.param .u64 .ptr .align 1 _Z13matrix_updatePPdS0_i_param_1,
	.param .u32 _Z13matrix_updatePPdS0_i_param_2
)
{
	.reg .pred 	%p<13>;
	.reg .b32 	%r<16>;
	.reg .b64 	%rd<28>;
	.reg .b64 	%fd<15>;

	ld.param.u64 	%rd2, [_Z13matrix_updatePPdS0_i_param_0];
	ld.param.u64 	%rd3, [_Z13matrix_updatePPdS0_i_param_1];
	ld.param.u32 	%r3, [_Z13matrix_updatePPdS0_i_param_2];
	mov.u32 	%r5, %ctaid.y;
	mov.u32 	%r6, %ntid.y;
	mov.u32 	%r7, %tid.y;
	mad.lo.s32 	%r8, %r5, %r6, %r7;
	mov.u32 	%r9, %ctaid.x;
	mov.u32 	%r10, %ntid.x;
	mov.u32 	%r11, %tid.x;
	mad.lo.s32 	%r12, %r9, %r10, %r11;
	setp.eq.s32 	%p1, %r8, 0;
	add.s32 	%r13, %r3, -1;
	setp.ge.s32 	%p2, %r8, %r13;
	or.pred  	%p3, %p1, %p2;
	setp.lt.s32 	%p4, %r12, 1;
	or.pred  	%p5, %p4, %p3;
	setp.ge.s32 	%p6, %r12, %r13;
	or.pred  	%p7, %p5, %p6;
	@%p7 bra 	$L__BB0_8;
	cvta.to.global.u64 	%rd4, %rd3;
	mul.wide.u32 	%rd5, %r8, 8;
	add.s64 	%rd1, %rd4, %rd5;
	ld.global.u64 	%rd6, [%rd1+8];
	cvta.to.global.u64 	%rd7, %rd6;
	mul.wide.u32 	%rd8, %r12, 8;
	add.s64 	%rd9, %rd7, %rd8;
	ld.global.f64 	%fd8, [%rd9+8];
	add.s32 	%r14, %r12, -1;
	mul.wide.u32 	%rd10, %r14, 8;
	add.s64 	%rd11, %rd7, %rd10;
	ld.global.f64 	%fd9, [%rd11];
	add.s32 	%r15, %r8, -1;
	mul.wide.u32 	%rd12, %r15, 8;
	add.s64 	%rd13, %rd4, %rd12;
	ld.global.u64 	%rd14, [%rd13];
	cvta.to.global.u64 	%rd15, %rd14;
	add.s64 	%rd16, %rd15, %rd8;
	ld.global.f64 	%fd1, [%rd16+8];
	add.s64 	%rd17, %rd15, %rd10;
	ld.global.f64 	%fd2, [%rd17];
	setp.lt.f64 	%p8, %fd9, %fd8;
	selp.f64 	%fd13, %fd9, %fd8, %p8;
	selp.f64 	%fd4, %fd8, %fd9, %p8;
	setp.lt.f64 	%p9, %fd1, %fd13;
	mov.f64 	%fd14, %fd1;
	@%p9 bra 	$L__BB0_4;
	setp.geu.f64 	%p10, %fd1, %fd4;
	mov.f64 	%fd14, %fd13;
	mov.f64 	%fd13, %fd4;
	@%p10 bra 	$L__BB0_4;
	mov.f64 	%fd13, %fd1;
$L__BB0_4:
	setp.lt.f64 	%p11, %fd2, %fd14;
	@%p11 bra 	$L__BB0_7;
	setp.geu.f64 	%p12, %fd2, %fd13;
	mov.f64 	%fd14, %fd13;
	@%p12 bra 	$L__BB0_7;
	mov.f64 	%fd14, %fd2;
$L__BB0_7:
	ld.global.u64 	%rd18, [%rd1];
	cvta.to.global.u64 	%rd19, %rd18;
	add.s64 	%rd21, %rd19, %rd8;
	ld.global.f64 	%fd10, [%rd21];
	add.f64 	%fd11, %fd14, %fd10;
	cvta.to.global.u64 	%rd22, %rd2;
	add.s64 	%rd24, %rd22, %rd5;
	ld.global.u64 	%rd25, [%rd24];
	cvta.to.global.u64 	%rd26, %rd25;
	add.s64 	%rd27, %rd26, %rd8;
	st.global.f64 	[%rd27], %fd11;
$L__BB0_8:
	ret;

}
	// .globl	_Z20compute_verificationPPdiS_S_
.visible .entry _Z20compute_verificationPPdiS_S_(
	.param .u64 .ptr .align 1 _Z20compute_verificationPPdiS_S__param_0,
	.param .u32 _Z20compute_verificationPPdiS_S__param_1,
	.param .u64 .ptr .align 1 _Z20compute_verificationPPdiS_S__param_2,
	.param .u64 .ptr .align 1 _Z20compute_verificationPPdiS_S__param_3
)
{
	.reg .pred 	%p<9>;
	.reg .b32 	%r<19>;
	.reg .b64 	%rd<15>;
	.reg .b64 	%fd<14>;
	// demoted variable
	.shared .align 8 .b8 _ZZ20compute_verificationPPdiS_S_E9block_sum[2048];
	ld.param.u64 	%rd4, [_Z20compute_verificationPPdiS_S__param_0];
	ld.param.u32 	%r8, [_Z20compute_verificationPPdiS_S__param_1];
	ld.param.u64 	%rd2, [_Z20compute_verificationPPdiS_S__param_2];
	ld.param.u64 	%rd3, [_Z20compute_verificationPPdiS_S__param_3];
	cvta.to.global.u64 	%rd1, %rd4;
	mov.u32 	%r1, %tid.x;
	mov.u32 	%r9, %ctaid.y;
	mov.u32 	%r10, %ntid.y;
	mov.u32 	%r11, %tid.y;
	mad.lo.s32 	%r2, %r9, %r10, %r11;
	mov.u32 	%r12, %ctaid.x;
	mov.u32 	%r18, %ntid.x;
	mad.lo.s32 	%r4, %r12, %r18, %r1;
	mov.f64 	%fd13, 0d0000000000000000;
	max.s32 	%r13, %r2, %r4;
	setp.ge.s32 	%p1, %r13, %r8;
	@%p1 bra 	$L__BB1_3;
	mul.wide.u32 	%rd5, %r2, 8;
	add.s64 	%rd6, %rd1, %rd5;
	ld.global.u64 	%rd7, [%rd6];
	cvta.to.global.u64 	%rd8, %rd7;
	mul.wide.s32 	%rd9, %r4, 8;
	add.s64 	%rd10, %rd8, %rd9;
	ld.global.f64 	%fd13, [%rd10];
	setp.ne.s32 	%p2, %r2, 37;
	setp.ne.s32 	%p3, %r4, 47;
	or.pred  	%p4, %p2, %p3;
	@%p4 bra 	$L__BB1_3;
	cvta.to.global.u64 	%rd11, %rd3;
	ld.global.u64 	%rd12, [%rd1+296];
	cvta.to.global.u64 	%rd13, %rd12;
	ld.global.f64 	%fd4, [%rd13+376];
	ld.global.f64 	%fd5, [%rd11];
	add.f64 	%fd6, %fd4, %fd5;
	st.global.f64 	[%rd11], %fd6;
$L__BB1_3:
	shl.b32 	%r14, %r1, 3;
	mov.u32 	%r15, _ZZ20compute_verificationPPdiS_S_E9block_sum;
	add.s32 	%r5, %r15, %r14;
	st.shared.f64 	[%r5], %fd13;
	bar.sync 	0;
	setp.lt.u32 	%p5, %r18, 2;
	@%p5 bra 	$L__BB1_7;
$L__BB1_4:
	shr.u32 	%r7, %r18, 1;
	setp.ge.u32 	%p6, %r1, %r7;
	@%p6 bra 	$L__BB1_6;
	shl.b32 	%r16, %r7, 3;
	add.s32 	%r17, %r5, %r16;
	ld.shared.f64 	%fd7, [%r17];
	ld.shared.f64 	%fd8, [%r5];
	add.f64 	%fd9, %fd7, %fd8;
	st.shared.f64 	[%r5], %fd9;
$L__BB1_6:
	bar.sync 	0;
	setp.gt.u32 	%p7, %r18, 3;
	mov.u32 	%r18, %r7;
	@%p7 bra 	$L__BB1_4;
$L__BB1_7:
	setp.ne.s32 	%p8, %r1, 0;
	@%p8 bra 	$L__BB1_9;
	cvta.to.global.u64 	%rd14, %rd2;
	ld.shared.f64 	%fd10, [_ZZ20compute_verificationPPdiS_S_E9block_sum];
	ld.global.f64 	%fd11, [%rd14];
	add.f64 	%fd12, %fd10, %fd11;
	st.global.f64 	[%rd14], %fd12;
$L__BB1_9:
	ret;

}


// ===== COMPILED SASS (sm_100) =====

	.target	sm_100

	.elftype	@"ET_EXEC"


//--------------------- .note.nv.tkinfo           --------------------------
	.section	.note.nv.tkinfo,"",@"SHT_NOTE"
	.sectionflags	@"SHF_NOTE_NV_TKINFO"
	.tkinfo
        /*0018*/ 	.word	0x00000002
        /*0030*/ 	.string	""
        /*0030*/ 	.string	"ptxas"
        /*0030*/ 	.string	"Cuda compilation tools, release 13.0, V13.0.88"
        /*0030*/ 	.string	"Build cuda_13.0.r13.0/compiler.36424714_0"
        /*0030*/ 	.string	"-arch sm_100 -m 64 "



//--------------------- .note.nv.cuinfo           --------------------------
	.section	.note.nv.cuinfo,"",@"SHT_NOTE"
	.sectionflags	@"SHF_NOTE_NV_CUINFO"
        /*0018*/ 	.short	0x0002
        /*001a*/ 	.short	0x0064
        /*001c*/ 	.short	0x0082
	.zero		2


//--------------------- .nv.info                  --------------------------
	.section	.nv.info,"",@"SHT_CUDA_INFO"
	.align	4


	//----- nvinfo : EIATTR_REGCOUNT
	.align		4
        /*0000*/ 	.byte	0x04, 0x2f
        /*0002*/ 	.short	(.L_1 - .L_0)
	.align		4
.L_0:
        /*0004*/ 	.word	index@(_Z13matrix_updatePPdS0_i)
        /*0008*/ 	.word	0x00000014


	//----- nvinfo : EIATTR_FRAME_SIZE
	.align		4
.L_1:
        /*000c*/ 	.byte	0x04, 0x11
        /*000e*/ 	.short	(.L_3 - .L_2)
	.align		4
.L_2:
        /*0010*/ 	.word	index@(_Z13matrix_updatePPdS0_i)
        /*0014*/ 	.word	0x00000000


	//----- nvinfo : EIATTR_REGCOUNT
	.align		4
.L_3:
        /*0018*/ 	.byte	0x04, 0x2f
        /*001a*/ 	.short	(.L_5 - .L_4)
	.align		4
.L_4:
        /*001c*/ 	.word	index@(_Z20compute_verificationPPdiS_S_)
        /*0020*/ 	.word	0x00000012


	//----- nvinfo : EIATTR_FRAME_SIZE
	.align		4
.L_5:
        /*0024*/ 	.byte	0x04, 0x11
        /*0026*/ 	.short	(.L_7 - .L_6)
	.align		4
.L_6:
        /*0028*/ 	.word	index@(_Z20compute_verificationPPdiS_S_)
        /*002c*/ 	.word	0x00000000


	//----- nvinfo : EIATTR_MIN_STACK_SIZE
	.align		4
.L_7:
        /*0030*/ 	.byte	0x04, 0x12
        /*0032*/ 	.short	(.L_9 - .L_8)
	.align		4
.L_8:
        /*0034*/ 	.word	index@(_Z20compute_verificationPPdiS_S_)
        /*0038*/ 	.word	0x00000000


	//----- nvinfo : EIATTR_MIN_STACK_SIZE
	.align		4
.L_9:
        /*003c*/ 	.byte	0x04, 0x12
        /*003e*/ 	.short	(.L_11 - .L_10)
	.align		4
.L_10:
        /*0040*/ 	.word	index@(_Z13matrix_updatePPdS0_i)
        /*0044*/ 	.word	0x00000000
.L_11:


//--------------------- .nv.compat                --------------------------
	.section	.nv.compat,"",@"SHT_CUDA_COMPAT_INFO"
	.align	4
        /*0000*/ 	.byte	0x02, 0x09, 0x00, 0x00, 0x02, 0x02, 0x01, 0x00, 0x02, 0x05, 0x05, 0x00, 0x03, 0x07, 0x01, 0x01
        /*0010*/ 	.byte	0x02, 0x03, 0x00, 0x00, 0x02, 0x06, 0x01, 0x00, 0x04, 0x0b, 0x08, 0x00, 0x01, 0x00, 0x00, 0x00
        /*0020*/ 	.byte	0x00, 0x00, 0x00, 0x00


//--------------------- .nv.info._Z20compute_verificationPPdiS_S_ --------------------------
	.section	.nv.info._Z20compute_verificationPPdiS_S_,"",@"SHT_CUDA_INFO"
	.sectionflags	@""
	.align	4


	//----- nvinfo : EIATTR_CUDA_API_VERSION
	.align		4
        /*0000*/ 	.byte	0x04, 0x37
        /*0002*/ 	.short	(.L_13 - .L_12)
.L_12:
        /*0004*/ 	.word	0x00000082


	//----- nvinfo : EIATTR_KPARAM_INFO
	.align		4
.L_13:
        /*0008*/ 	.byte	0x04, 0x17
        /*000a*/ 	.short	(.L_15 - .L_14)
.L_14:
        /*000c*/ 	.word	0x00000000
        /*0010*/ 	.short	0x0003
        /*0012*/ 	.short	0x0018
        /*0014*/ 	.byte	0x00, 0xf5, 0x21, 0x00


	//----- nvinfo : EIATTR_KPARAM_INFO
	.align		4
.L_15:
        /*0018*/ 	.byte	0x04, 0x17
        /*001a*/ 	.short	(.L_17 - .L_16)
.L_16:
        /*001c*/ 	.word	0x00000000
        /*0020*/ 	.short	0x0002
        /*0022*/ 	.short	0x0010
        /*0024*/ 	.byte	0x00, 0xf5, 0x21, 0x00


	//----- nvinfo : EIATTR_KPARAM_INFO
	.align		4
.L_17:
        /*0028*/ 	.byte	0x04, 0x17
        /*002a*/ 	.short	(.L_19 - .L_18)
.L_18:
        /*002c*/ 	.word	0x00000000
        /*0030*/ 	.short	0x0001
        /*0032*/ 	.short	0x0008
        /*0034*/ 	.byte	0x00, 0xf0, 0x11, 0x00


	//----- nvinfo : EIATTR_KPARAM_INFO
	.align		4
.L_19:
        /*0038*/ 	.byte	0x04, 0x17
        /*003a*/ 	.short	(.L_21 - .L_20)
.L_20:
        /*003c*/ 	.word	0x00000000
        /*0040*/ 	.short	0x0000
        /*0042*/ 	.short	0x0000
        /*0044*/ 	.byte	0x00, 0xf5, 0x21, 0x00


	//----- nvinfo : EIATTR_SPARSE_MMA_MASK
	.align		4
.L_21:
        /*0048*/ 	.byte	0x03, 0x50
        /*004a*/ 	.short	0x0000


	//----- nvinfo : EIATTR_MAXREG_COUNT
	.align		4
        /*004c*/ 	.byte	0x03, 0x1b
        /*004e*/ 	.short	0x00ff


	//----- nvinfo : EIATTR_NUM_BARRIERS
	.align		4
        /*0050*/ 	.byte	0x02, 0x4c
        /*0052*/ 	.byte	0x01
	.zero		1


	//----- nvinfo : EIATTR_MERCURY_ISA_VERSION
	.align		4
        /*0054*/ 	.byte	0x03, 0x5f
        /*0056*/ 	.short	0x0101


	//----- nvinfo : EIATTR_VRC_CTA_INIT_COUNT
	.align		4
        /*0058*/ 	.byte	0x02, 0x4a
	.zero		1
	.zero		1


	//----- nvinfo : EIATTR_EXIT_INSTR_OFFSETS
	.align		4
        /*005c*/ 	.byte	0x04, 0x1c
        /*005e*/ 	.short	(.L_23 - .L_22)


	//   ....[0]....
.L_22:
        /*0060*/ 	.word	0x00000330


	//   ....[1]....
        /*0064*/ 	.word	0x000003c0


	//----- nvinfo : EIATTR_CRS_STACK_SIZE
	.align		4
.L_23:
        /*0068*/ 	.byte	0x04, 0x1e
        /*006a*/ 	.short	(.L_25 - .L_24)
.L_24:
        /*006c*/ 	.word	0x00000000


	//----- nvinfo : EIATTR_CBANK_PARAM_SIZE
	.align		4
.L_25:
        /*0070*/ 	.byte	0x03, 0x19
        /*0072*/ 	.short	0x0020


	//----- nvinfo : EIATTR_PARAM_CBANK
	.align		4
        /*0074*/ 	.byte	0x04, 0x0a
        /*0076*/ 	.short	(.L_27 - .L_26)
	.align		4
.L_26:
        /*0078*/ 	.word	index@(.nv.constant0._Z20compute_verificationPPdiS_S_)
        /*007c*/ 	.short	0x0380
        /*007e*/ 	.short	0x0020


	//----- nvinfo : EIATTR_SW_WAR
	.align		4
.L_27:
        /*0080*/ 	.byte	0x04, 0x36
        /*0082*/ 	.short	(.L_29 - .L_28)
.L_28:
        /*0084*/ 	.word	0x00000008
.L_29:


//--------------------- .nv.info._Z13matrix_updatePPdS0_i --------------------------
	.section	.nv.info._Z13matrix_updatePPdS0_i,"",@"SHT_CUDA_INFO"
	.sectionflags	@""
	.align	4


	//----- nvinfo : EIATTR_CUDA_API_VERSION
	.align		4
        /*0000*/ 	.byte	0x04, 0x37
        /*0002*/ 	.short	(.L_31 - .L_30)
.L_30:
        /*0004*/ 	.word	0x00000082


	//----- nvinfo : EIATTR_KPARAM_INFO
	.align		4
.L_31:
        /*0008*/ 	.byte	0x04, 0x17
        /*000a*/ 	.short	(.L_33 - .L_32)
.L_32:
        /*000c*/ 	.word	0x00000000
        /*0010*/ 	.short	0x0002
        /*0012*/ 	.short	0x0010
        /*0014*/ 	.byte	0x00, 0xf0, 0x11, 0x00


	//----- nvinfo : EIATTR_KPARAM_INFO
	.align		4
.L_33:
        /*0018*/ 	.byte	0x04, 0x17
        /*001a*/ 	.short	(.L_35 - .L_34)
.L_34:
        /*001c*/ 	.word	0x00000000
        /*0020*/ 	.short	0x0001
        /*0022*/ 	.short	0x0008
        /*0024*/ 	.byte	0x00, 0xf5, 0x21, 0x00


	//----- nvinfo : EIATTR_KPARAM_INFO
	.align		4
.L_35:
        /*0028*/ 	.byte	0x04, 0x17
        /*002a*/ 	.short	(.L_37 - .L_36)
.L_36:
        /*002c*/ 	.word	0x00000000
        /*0030*/ 	.short	0x0000
        /*0032*/ 	.short	0x0000
        /*0034*/ 	.byte	0x00, 0xf5, 0x21, 0x00


	//----- nvinfo : EIATTR_SPARSE_MMA_MASK
	.align		4
.L_37:
        /*0038*/ 	.byte	0x03, 0x50
        /*003a*/ 	.short	0x0000


	//----- nvinfo : EIATTR_MAXREG_COUNT
	.align		4
        /*003c*/ 	.byte	0x03, 0x1b
        /*003e*/ 	.short	0x00ff


	//----- nvinfo : EIATTR_MERCURY_ISA_VERSION
	.align		4
        /*0040*/ 	.byte	0x03, 0x5f
        /*0042*/ 	.short	0x0101


	//----- nvinfo : EIATTR_VRC_CTA_INIT_COUNT
	.align		4
        /*0044*/ 	.byte	0x02, 0x4a
	.zero		1
	.zero		1


	//----- nvinfo : EIATTR_EXIT_INSTR_OFFSETS
	.align		4
        /*0048*/ 	.byte	0x04, 0x1c
        /*004a*/ 	.short	(.L_39 - .L_38)


	//   ....[0]....
.L_38:
        /*004c*/ 	.word	0x000000f0


	//   ....[1]....
        /*0050*/ 	.word	0x00000440


	//----- nvinfo : EIATTR_CRS_STACK_SIZE
	.align		4
.L_39:
        /*0054*/ 	.byte	0x04, 0x1e
        /*0056*/ 	.short	(.L_41 - .L_40)
.L_40:
        /*0058*/ 	.word	0x00000000


	//----- nvinfo : EIATTR_CBANK_PARAM_SIZE
	.align		4
.L_41:
        /*005c*/ 	.byte	0x03, 0x19
        /*005e*/ 	.short	0x0014


	//----- nvinfo : EIATTR_PARAM_CBANK
	.align		4
        /*0060*/ 	.byte	0x04, 0x0a
        /*0062*/ 	.short	(.L_43 - .L_42)
	.align		4
.L_42:
        /*0064*/ 	.word	index@(.nv.constant0._Z13matrix_updatePPdS0_i)
        /*0068*/ 	.short	0x0380
        /*006a*/ 	.short	0x0014


	//----- nvinfo : EIATTR_SW_WAR
	.align		4
.L_43:
        /*006c*/ 	.byte	0x04, 0x36
        /*006e*/ 	.short	(.L_45 - .L_44)
.L_44:
        /*0070*/ 	.word	0x00000008
.L_45:


//--------------------- .nv.callgraph             --------------------------
	.section	.nv.callgraph,"",@"SHT_CUDA_CALLGRAPH"
	.align	4
	.sectionentsize	8
	.align		4
        /*0000*/ 	.word	0x00000000
	.align		4
        /*0004*/ 	.word	0xffffffff
	.align		4
        /*0008*/ 	.word	0x00000000
	.align		4
        /*000c*/ 	.word	0xfffffffe
	.align		4
        /*0010*/ 	.word	0x00000000
	.align		4
        /*0014*/ 	.word	0xfffffffd
	.align		4
        /*0018*/ 	.word	0x00000000
	.align		4
        /*001c*/ 	.word	0xfffffffc


//--------------------- .text._Z20compute_verificationPPdiS_S_ --------------------------
	.section	.text._Z20compute_verificationPPdiS_S_,"ax",@progbits
	.align	128
        .global         _Z20compute_verificationPPdiS_S_
        .type           _Z20compute_verificationPPdiS_S_,@function
        .size           _Z20compute_verificationPPdiS_S_,(.L_x_10 - _Z20compute_verificationPPdiS_S_)
        .other          _Z20compute_verificationPPdiS_S_,@"STO_CUDA_ENTRY STV_DEFAULT"
_Z20compute_verificationPPdiS_S_:
.text._Z20compute_verificationPPdiS_S_:
[----:B------:R-:W-:Y:S01]  /*0000*/  LDC R1, c[0x0][0x37c] ;  /* 0x0000df00ff017b82 */ /* 0x000fe20000000800 */
[----:B------:R-:W0:Y:S07]  /*0010*/  S2R R2, SR_TID.Y ;  /* 0x0000000000027919 */ /* 0x000e2e0000002200 */
[----:B------:R-:W0:Y:S01]  /*0020*/  S2UR UR4, SR_CTAID.Y ;  /* 0x00000000000479c3 */ /* 0x000e220000002600 */
[----:B------:R-:W1:Y:S01]  /*0030*/  LDCU UR6, c[0x0][0x388] ;  /* 0x00007100ff0677ac */ /* 0x000e620008000800 */
[----:B------:R-:W-:Y:S01]  /*0040*/  BSSY.RECONVERGENT B0, `(.L_x_0) ;  /* 0x000001a000007945 */ /* 0x000fe20003800200 */
[----:B------:R-:W2:Y:S05]  /*0050*/  S2R R0, SR_TID.X ;  /* 0x0000000000007919 */ /* 0x000eaa0000002100 */
[----:B------:R-:W0:Y:S08]  /*0060*/  LDC R11, c[0x0][0x364] ;  /* 0x0000d900ff0b7b82 */ /* 0x000e300000000800 */
[----:B------:R-:W2:Y:S08]  /*0070*/  S2UR UR5, SR_CTAID.X ;  /* 0x00000000000579c3 */ /* 0x000eb00000002500 */
[----:B------:R-:W2:Y:S01]  /*0080*/  LDC R3, c[0x0][0x360] ;  /* 0x0000d800ff037b82 */ /* 0x000ea20000000800 */
[----:B0-----:R-:W-:-:S02]  /*0090*/  IMAD R11, R11, UR4, R2 ;  /* 0x000000040b0b7c24 */ /* 0x001fc4000f8e0202 */
[----:B--2---:R-:W-:-:S05]  /*00a0*/  IMAD R2, R3, UR5, R0 ;  /* 0x0000000503027c24 */ /* 0x004fca000f8e0200 */
[----:B------:R-:W-:-:S04]  /*00b0*/  VIMNMX R4, PT, PT, R11, R2, !PT ;  /* 0x000000020b047248 */ /* 0x000fc80007fe0100 */
[----:B-1----:R-:W-:Y:S01]  /*00c0*/  ISETP.GE.AND P0, PT, R4, UR6, PT ;  /* 0x0000000604007c0c */ /* 0x002fe2000bf06270 */
[----:B------:R-:W0:Y:S01]  /*00d0*/  LDCU.64 UR6, c[0x0][0x358] ;  /* 0x00006b00ff0677ac */ /* 0x000e220008000a00 */
[----:B------:R-:W-:-:S11]  /*00e0*/  CS2R R4, SRZ ;  /* 0x0000000000047805 */ /* 0x000fd6000001ff00 */
[----:B------:R-:W-:Y:S05]  /*00f0*/  @P0 BRA `(.L_x_1) ;  /* 0x0000000000380947 */ /* 0x000fea0003800000 */
[----:B------:R-:W-:Y:S01]  /*0100*/  ISETP.NE.AND P0, PT, R2, 0x2f, PT ;  /* 0x0000002f0200780c */ /* 0x000fe20003f05270 */
[----:B------:R-:W1:Y:S03]  /*0110*/  LDC.64 R6, c[0x0][0x380] ;  /* 0x0000e000ff067b82 */ /* 0x000e660000000a00 */
[----:B------:R-:W-:-:S13]  /*0120*/  ISETP.NE.OR P0, PT, R11, 0x25, P0 ;  /* 0x000000250b00780c */ /* 0x000fda0000705670 */
[----:B------:R-:W0:Y:S02]  /*0130*/  @!P0 LDC.64 R14, c[0x0][0x380] ;  /* 0x0000e000ff0e8b82 */ /* 0x000e240000000a00 */
[----:B0-----:R-:W2:Y:S01]  /*0140*/  @!P0 LDG.E.64 R8, desc[UR6][R14.64+0x128] ;  /* 0x000128060e088981 */ /* 0x001ea2000c1e1b00 */
[----:B-1----:R-:W-:-:S05]  /*0150*/  IMAD.WIDE.U32 R6, R11, 0x8, R6 ;  /* 0x000000080b067825 */ /* 0x002fca00078e0006 */
[----:B------:R-:W0:Y:S01]  /*0160*/  @!P0 LDC.64 R10, c[0x0][0x398] ;  /* 0x0000e600ff0a8b82 */ /* 0x000e220000000a00 */
[----:B------:R-:W3:Y:S04]  /*0170*/  LDG.E.64 R6, desc[UR6][R6.64] ;  /* 0x0000000606067981 */ /* 0x000ee8000c1e1b00 */
[----:B0-----:R-:W4:Y:S04]  /*0180*/  @!P0 LDG.E.64 R12, desc[UR6][R10.64] ;  /* 0x000000060a0c8981 */ /* 0x001f28000c1e1b00 */
[----:B--2---:R-:W4:Y:S01]  /*0190*/  @!P0 LDG.E.64 R8, desc[UR6][R8.64+0x178] ;  /* 0x0001780608088981 */ /* 0x004f22000c1e1b00 */
[----:B---3--:R-:W-:-:S06]  /*01a0*/  IMAD.WIDE R4, R2, 0x8, R6 ;  /* 0x0000000802047825 */ /* 0x008fcc00078e0206 */
[----:B------:R-:W5:Y:S01]  /*01b0*/  LDG.E.64 R4, desc[UR6][R4.64] ;  /* 0x0000000604047981 */ /* 0x000f62000c1e1b00 */
[----:B----4-:R-:W-:-:S07]  /*01c0*/  @!P0 DADD R12, R8, R12 ;  /* 0x00000000080c8229 */ /* 0x010fce000000000c */
[----:B------:R1:W-:Y:S04]  /*01d0*/  @!P0 STG.E.64 desc[UR6][R10.64], R12 ;  /* 0x0000000c0a008986 */ /* 0x0003e8000c101b06 */
.L_x_1:
[----:B0-----:R-:W-:Y:S05]  /*01e0*/  BSYNC.RECONVERGENT B0 ;  /* 0x0000000000007941 */ /* 0x001fea0003800200 */
.L_x_0:
[----:B------:R-:W0:Y:S01]  /*01f0*/  S2UR UR5, SR_CgaCtaId ;  /* 0x00000000000579c3 */ /* 0x000e220000008800 */
[----:B------:R-:W-:Y:S01]  /*0200*/  UMOV UR4, 0x400 ;  /* 0x0000040000047882 */ /* 0x000fe20000000000 */
[----:B------:R-:W-:Y:S02]  /*0210*/  ISETP.GE.U32.AND P1, PT, R3, 0x2, PT ;  /* 0x000000020300780c */ /* 0x000fe40003f26070 */
[----:B------:R-:W-:Y:S01]  /*0220*/  ISETP.NE.AND P0, PT, R0, RZ, PT ;  /* 0x000000ff0000720c */ /* 0x000fe20003f05270 */
[----:B0-----:R-:W-:-:S06]  /*0230*/  ULEA UR4, UR5, UR4, 0x18 ;  /* 0x0000000405047291 */ /* 0x001fcc000f8ec0ff */
[----:B------:R-:W-:-:S05]  /*0240*/  LEA R9, R0, UR4, 0x3 ;  /* 0x0000000400097c11 */ /* 0x000fca000f8e18ff */
[----:B-----5:R0:W-:Y:S01]  /*0250*/  STS.64 [R9], R4 ;  /* 0x0000000409007388 */ /* 0x0201e20000000a00 */
[----:B------:R-:W-:Y:S06]  /*0260*/  BAR.SYNC.DEFER_BLOCKING 0x0 ;  /* 0x0000000000007b1d */ /* 0x000fec0000010000 */
[----:B------:R-:W-:Y:S05]  /*0270*/  @!P1 BRA `(.L_x_2) ;  /* 0x00000000002c9947 */ /* 0x000fea0003800000 */
.L_x_3:
[----:B------:R-:W-:-:S04]  /*0280*/  SHF.R.U32.HI R8, RZ, 0x1, R3 ;  /* 0x00000001ff087819 */ /* 0x000fc80000011603 */
[----:B------:R-:W-:-:S13]  /*0290*/  ISETP.GE.U32.AND P1, PT, R0, R8, PT ;  /* 0x000000080000720c */ /* 0x000fda0003f26070 */
[----:B------:R-:W-:Y:S01]  /*02a0*/  @!P1 IMAD R2, R8, 0x8, R9 ;  /* 0x0000000808029824 */ /* 0x000fe200078e0209 */
[----:B------:R-:W-:Y:S04]  /*02b0*/  @!P1 LDS.64 R6, [R9] ;  /* 0x0000000009069984 */ /* 0x000fe80000000a00 */
[----:B0-----:R-:W0:Y:S02]  /*02c0*/  @!P1 LDS.64 R4, [R2] ;  /* 0x0000000002049984 */ /* 0x001e240000000a00 */
[----:B0-----:R-:W-:-:S07]  /*02d0*/  @!P1 DADD R4, R4, R6 ;  /* 0x0000000004049229 */ /* 0x001fce0000000006 */
[----:B------:R2:W-:Y:S01]  /*02e0*/  @!P1 STS.64 [R9], R4 ;  /* 0x0000000409009388 */ /* 0x0005e20000000a00 */
[----:B------:R-:W-:Y:S01]  /*02f0*/  BAR.SYNC.DEFER_BLOCKING 0x0 ;  /* 0x0000000000007b1d */ /* 0x000fe20000010000 */
[----:B------:R-:W-:Y:S01]  /*0300*/  ISETP.GT.U32.AND P1, PT, R3, 0x3, PT ;  /* 0x000000030300780c */ /* 0x000fe20003f24070 */
[----:B------:R-:W-:-:S12]  /*0310*/  IMAD.MOV.U32 R3, RZ, RZ, R8 ;  /* 0x000000ffff037224 */ /* 0x000fd800078e0008 */
[----:B--2---:R-:W-:Y:S05]  /*0320*/  @P1 BRA `(.L_x_3) ;  /* 0xfffffffc00d41947 */ /* 0x004fea000383ffff */
.L_x_2:
[----:B------:R-:W-:Y:S05]  /*0330*/  @P0 EXIT ;  /* 0x000000000000094d */ /* 0x000fea0003800000 */
[----:B0-----:R-:W0:Y:S02]  /*0340*/  LDC.64 R4, c[0x0][0x390] ;  /* 0x0000e400ff047b82 */ /* 0x001e240000000a00 */
[----:B0-----:R-:W2:Y:S06]  /*0350*/  LDG.E.64 R6, desc[UR6][R4.64] ;  /* 0x0000000604067981 */ /* 0x001eac000c1e1b00 */
[----:B------:R-:W0:Y:S01]  /*0360*/  S2UR UR5, SR_CgaCtaId ;  /* 0x00000000000579c3 */ /* 0x000e220000008800 */
[----:B------:R-:W-:Y:S02]  /*0370*/  UMOV UR4, 0x400 ;  /* 0x0000040000047882 */ /* 0x000fe40000000000 */
[----:B0-----:R-:W-:-:S09]  /*0380*/  ULEA UR4, UR5, UR4, 0x18 ;  /* 0x0000000405047291 */ /* 0x001fd2000f8ec0ff */
[----:B------:R-:W2:Y:S02]  /*0390*/  LDS.64 R2, [UR4] ;  /* 0x00000004ff027984 */ /* 0x000ea40008000a00 */
[----:B--2---:R-:W-:-:S07]  /*03a0*/  DADD R2, R2, R6 ;  /* 0x0000000002027229 */ /* 0x004fce0000000006 */
[----:B------:R-:W-:Y:S01]  /*03b0*/  STG.E.64 desc[UR6][R4.64], R2 ;  /* 0x0000000204007986 */ /* 0x000fe2000c101b06 */
[----:B------:R-:W-:Y:S05]  /*03c0*/  EXIT ;  /* 0x000000000000794d */ /* 0x000fea0003800000 */
.L_x_4:
[----:B------:R-:W-:-:S00]  /*03d0*/  BRA `(.L_x_4) ;  /* 0xfffffffc00fc7947 */ /* 0x000fc0000383ffff */
[----:B------:R-:W-:-:S00]  /*03e0*/  NOP ;  /* 0x0000000000007918 */ /* 0x000fc00000000000 */
        /* <DEDUP_REMOVED lines=9> */
.L_x_10:


//--------------------- .text._Z13matrix_updatePPdS0_i --------------------------
	.section	.text._Z13matrix_updatePPdS0_i,"ax",@progbits
	.align	128
        .global         _Z13matrix_updatePPdS0_i
        .type           _Z13matrix_updatePPdS0_i,@function
        .size           _Z13matrix_updatePPdS0_i,(.L_x_11 - _Z13matrix_updatePPdS0_i)
        .other          _Z13matrix_updatePPdS0_i,@"STO_CUDA_ENTRY STV_DEFAULT"
_Z13matrix_updatePPdS0_i:
.text._Z13matrix_updatePPdS0_i:
[----:B------:R-:W-:Y:S01]  /*0000*/  LDC R1, c[0x0][0x37c] ;  /* 0x0000df00ff017b82 */ /* 0x000fe20000000800 */
[----:B------:R-:W0:Y:S07]  /*0010*/  S2R R3, SR_TID.Y ;  /* 0x0000000000037919 */ /* 0x000e2e0000002200 */
[----:B------:R-:W0:Y:S01]  /*0020*/  S2UR UR5, SR_CTAID.Y ;  /* 0x00000000000579c3 */ /* 0x000e220000002600 */
[----:B------:R-:W1:Y:S01]  /*0030*/  LDCU UR4, c[0x0][0x390] ;  /* 0x00007200ff0477ac */ /* 0x000e620008000800 */
[----:B------:R-:W2:Y:S06]  /*0040*/  S2R R5, SR_TID.X ;  /* 0x0000000000057919 */ /* 0x000eac0000002100 */
[----:B------:R-:W0:Y:S08]  /*0050*/  LDC R12, c[0x0][0x364] ;  /* 0x0000d900ff0c7b82 */ /* 0x000e300000000800 */
[----:B------:R-:W2:Y:S01]  /*0060*/  S2UR UR6, SR_CTAID.X ;  /* 0x00000000000679c3 */ /* 0x000ea20000002500 */
[----:B-1----:R-:W-:-:S07]  /*0070*/  UIADD3 UR4, UPT, UPT, UR4, -0x1, URZ ;  /* 0xffffffff04047890 */ /* 0x002fce000fffe0ff */
[----:B------:R-:W2:Y:S01]  /*0080*/  LDC R0, c[0x0][0x360] ;  /* 0x0000d800ff007b82 */ /* 0x000ea20000000800 */
[----:B0-----:R-:W-:-:S05]  /*0090*/  IMAD R12, R12, UR5, R3 ;  /* 0x000000050c0c7c24 */ /* 0x001fca000f8e0203 */
[----:B------:R-:W-:-:S04]  /*00a0*/  ISETP.GE.AND P0, PT, R12, UR4, PT ;  /* 0x000000040c007c0c */ /* 0x000fc8000bf06270 */
[----:B------:R-:W-:Y:S01]  /*00b0*/  ISETP.EQ.OR P0, PT, R12, RZ, P0 ;  /* 0x000000ff0c00720c */ /* 0x000fe20000702670 */
[----:B--2---:R-:W-:-:S05]  /*00c0*/  IMAD R0, R0, UR6, R5 ;  /* 0x0000000600007c24 */ /* 0x004fca000f8e0205 */
[----:B------:R-:W-:-:S04]  /*00d0*/  ISETP.LT.OR P0, PT, R0, 0x1, P0 ;  /* 0x000000010000780c */ /* 0x000fc80000701670 */
[----:B------:R-:W-:-:S13]  /*00e0*/  ISETP.GE.OR P0, PT, R0, UR4, P0 ;  /* 0x0000000400007c0c */ /* 0x000fda0008706670 */
[----:B------:R-:W-:Y:S05]  /*00f0*/  @P0 EXIT ;  /* 0x000000000000094d */ /* 0x000fea0003800000 */
[----:B------:R-:W0:Y:S01]  /*0100*/  LDC.64 R10, c[0x0][0x388] ;  /* 0x0000e200ff0a7b82 */ /* 0x000e220000000a00 */
[----:B------:R-:W1:Y:S01]  /*0110*/  LDCU.64 UR4, c[0x0][0x358] ;  /* 0x00006b00ff0477ac */ /* 0x000e620008000a00 */
[----:B------:R-:W-:Y:S01]  /*0120*/  IADD3 R5, PT, PT, R12, -0x1, RZ ;  /* 0xffffffff0c057810 */ /* 0x000fe20007ffe0ff */
[----:B------:R-:W-:-:S05]  /*0130*/  VIADD R13, R0, 0xffffffff ;  /* 0xffffffff000d7836 */ /* 0x000fca0000000000 */
[----:B------:R-:W2:Y:S01]  /*0140*/  LDC.64 R16, c[0x0][0x380] ;  /* 0x0000e000ff107b82 */ /* 0x000ea20000000a00 */
[----:B0-----:R-:W-:-:S05]  /*0150*/  IMAD.WIDE.U32 R14, R12, 0x8, R10 ;  /* 0x000000080c0e7825 */ /* 0x001fca00078e000a */
[----:B-1----:R-:W3:Y:S01]  /*0160*/  LDG.E.64 R2, desc[UR4][R14.64+0x8] ;  /* 0x000008040e027981 */ /* 0x002ee2000c1e1b00 */
[----:B------:R-:W-:-:S03]  /*0170*/  IMAD.WIDE.U32 R10, R5, 0x8, R10 ;  /* 0x00000008050a7825 */ /* 0x000fc600078e000a */
[----:B------:R-:W4:Y:S04]  /*0180*/  LDG.E.64 R8, desc[UR4][R14.64] ;  /* 0x000000040e087981 */ /* 0x000f28000c1e1b00 */
[----:B------:R-:W4:Y:S01]  /*0190*/  LDG.E.64 R10, desc[UR4][R10.64] ;  /* 0x000000040a0a7981 */ /* 0x000f22000c1e1b00 */
[----:B--2---:R-:W-:-:S06]  /*01a0*/  IMAD.WIDE.U32 R16, R12, 0x8, R16 ;  /* 0x000000080c107825 */ /* 0x004fcc00078e0010 */
[----:B------:R-:W5:Y:S01]  /*01b0*/  LDG.E.64 R16, desc[UR4][R16.64] ;  /* 0x0000000410107981 */ /* 0x000f62000c1e1b00 */
[----:B---3--:R-:W-:-:S04]  /*01c0*/  IMAD.WIDE.U32 R4, R0, 0x8, R2 ;  /* 0x0000000800047825 */ /* 0x008fc800078e0002 */
[----:B------:R-:W-:Y:S02]  /*01d0*/  IMAD.WIDE.U32 R6, R13, 0x8, R2 ;  /* 0x000000080d067825 */ /* 0x000fe400078e0002 */
[----:B------:R-:W2:Y:S04]  /*01e0*/  LDG.E.64 R4, desc[UR4][R4.64+0x8] ;  /* 0x0000080404047981 */ /* 0x000ea8000c1e1b00 */
[----:B------:R-:W2:Y:S01]  /*01f0*/  LDG.E.64 R6, desc[UR4][R6.64] ;  /* 0x0000000406067981 */ /* 0x000ea2000c1e1b00 */
[----:B----4-:R-:W-:-:S06]  /*0200*/  IMAD.WIDE.U32 R2, R0, 0x8, R10 ;  /* 0x0000000800027825 */ /* 0x010fcc00078e000a */
[----:B------:R-:W3:Y:S01]  /*0210*/  LDG.E.64 R2, desc[UR4][R2.64+0x8] ;  /* 0x0000080402027981 */ /* 0x000ee2000c1e1b00 */
[----:B------:R-:W-:-:S04]  /*0220*/  IMAD.WIDE.U32 R10, R13, 0x8, R10 ;  /* 0x000000080d0a7825 */ /* 0x000fc800078e000a */
[----:B------:R-:W-:Y:S02]  /*0230*/  IMAD.WIDE.U32 R12, R0, 0x8, R8 ;  /* 0x00000008000c7825 */ /* 0x000fe400078e0008 */
[----:B------:R-:W5:Y:S04]  /*0240*/  LDG.E.64 R10, desc[UR4][R10.64] ;  /* 0x000000040a0a7981 */ /* 0x000f68000c1e1b00 */
[----:B------:R-:W5:Y:S01]  /*0250*/  LDG.E.64 R12, desc[UR4][R12.64] ;  /* 0x000000040c0c7981 */ /* 0x000f62000c1e1b00 */
[----:B------:R-:W-:Y:S01]  /*0260*/  BSSY.RECONVERGENT B0, `(.L_x_5) ;  /* 0x0000011000007945 */ /* 0x000fe20003800200 */
[----:B--2---:R-:W-:-:S06]  /*0270*/  DSETP.GEU.AND P0, PT, R6, R4, PT ;  /* 0x000000040600722a */ /* 0x004fcc0003f0e000 */
[----:B------:R-:W-:Y:S02]  /*0280*/  FSEL R8, R6, R4, !P0 ;  /* 0x0000000406087208 */ /* 0x000fe40004000000 */
[----:B------:R-:W-:-:S06]  /*0290*/  FSEL R9, R7, R5, !P0 ;  /* 0x0000000507097208 */ /* 0x000fcc0004000000 */
[----:B---3--:R-:W-:Y:S01]  /*02a0*/  DSETP.GEU.AND P1, PT, R2, R8, PT ;  /* 0x000000080200722a */ /* 0x008fe20003f2e000 */
[----:B------:R-:W-:Y:S02]  /*02b0*/  FSEL R4, R4, R6, !P0 ;  /* 0x0000000604047208 */ /* 0x000fe40004000000 */
[----:B------:R-:W-:Y:S01]  /*02c0*/  FSEL R5, R5, R7, !P0 ;  /* 0x0000000705057208 */ /* 0x000fe20004000000 */
[----:B------:R-:W-:Y:S01]  /*02d0*/  IMAD.MOV.U32 R7, RZ, RZ, R3 ;  /* 0x000000ffff077224 */ /* 0x000fe200078e0003 */
[----:B------:R-:W-:-:S09]  /*02e0*/  MOV R6, R2 ;  /* 0x0000000200067202 */ /* 0x000fd20000000f00 */
[----:B------:R-:W-:Y:S05]  /*02f0*/  @!P1 BRA `(.L_x_6) ;  /* 0x00000000001c9947 */ /* 0x000fea0003800000 */
[----:B------:R-:W-:Y:S01]  /*0300*/  DSETP.GEU.AND P0, PT, R2, R4, PT ;  /* 0x000000040200722a */ /* 0x000fe20003f0e000 */
[----:B------:R-:W-:Y:S01]  /*0310*/  MOV R6, R8 ;  /* 0x0000000800067202 */ /* 0x000fe20000000f00 */
[----:B------:R-:W-:Y:S01]  /*0320*/  IMAD.MOV.U32 R7, RZ, RZ, R9 ;  /* 0x000000ffff077224 */ /* 0x000fe200078e0009 */
[----:B------:R-:W-:Y:S02]  /*0330*/  MOV R8, R4 ;  /* 0x0000000400087202 */ /* 0x000fe40000000f00 */
[----:B------:R-:W-:-:S09]  /*0340*/  MOV R9, R5 ;  /* 0x0000000500097202 */ /* 0x000fd20000000f00 */
[----:B------:R-:W-:Y:S01]  /*0350*/  @!P0 IMAD.MOV.U32 R8, RZ, RZ, R2 ;  /* 0x000000ffff088224 */ /* 0x000fe200078e0002 */
[----:B------:R-:W-:-:S07]  /*0360*/  @!P0 MOV R9, R3 ;  /* 0x0000000300098202 */ /* 0x000fce0000000f00 */
.L_x_6:
[----:B------:R-:W-:Y:S05]  /*0370*/  BSYNC.RECONVERGENT B0 ;  /* 0x0000000000007941 */ /* 0x000fea0003800200 */
.L_x_5:
[----:B-----5:R-:W-:Y:S01]  /*0380*/  DSETP.GEU.AND P0, PT, R10, R6, PT ;  /* 0x000000060a00722a */ /* 0x020fe20003f0e000 */
[----:B------:R-:W-:-:S13]  /*0390*/  BSSY.RECONVERGENT B0, `(.L_x_7) ;  /* 0x0000007000007945 */ /* 0x000fda0003800200 */
[----:B------:R-:W-:Y:S05]  /*03a0*/  @!P0 BRA `(.L_x_8) ;  /* 0x0000000000148947 */ /* 0x000fea0003800000 */
[----:B------:R-:W-:Y:S01]  /*03b0*/  DSETP.GEU.AND P0, PT, R10, R8, PT ;  /* 0x000000080a00722a */ /* 0x000fe20003f0e000 */
[----:B------:R-:W-:Y:S01]  /*03c0*/  MOV R6, R8 ;  /* 0x0000000800067202 */ /* 0x000fe20000000f00 */
[----:B------:R-:W-:-:S12]  /*03d0*/  IMAD.MOV.U32 R7, RZ, RZ, R9 ;  /* 0x000000ffff077224 */ /* 0x000fd800078e0009 */
[----:B------:R-:W-:Y:S02]  /*03e0*/  @!P0 MOV R6, R10 ;  /* 0x0000000a00068202 */ /* 0x000fe40000000f00 */
[----:B------:R-:W-:-:S07]  /*03f0*/  @!P0 MOV R7, R11 ;  /* 0x0000000b00078202 */ /* 0x000fce0000000f00 */
.L_x_8:
[----:B------:R-:W-:Y:S05]  /*0400*/  BSYNC.RECONVERGENT B0 ;  /* 0x0000000000007941 */ /* 0x000fea0003800200 */
.L_x_7:
[----:B------:R-:W-:Y:S01]  /*0410*/  DADD R12, R12, R6 ;  /* 0x000000000c0c7229 */ /* 0x000fe20000000006 */
[----:B------:R-:W-:-:S06]  /*0420*/  IMAD.WIDE.U32 R16, R0, 0x8, R16 ;  /* 0x0000000800107825 */ /* 0x000fcc00078e0010 */
[----:B------:R-:W-:Y:S01]  /*0430*/  STG.E.64 desc[UR4][R16.64], R12 ;  /* 0x0000000c10007986 */ /* 0x000fe2000c101b04 */
[----:B------:R-:W-:Y:S05]  /*0440*/  EXIT ;  /* 0x000000000000794d */ /* 0x000fea0003800000 */
.L_x_9:
        /* <DEDUP_REMOVED lines=11> */
.L_x_11:


//--------------------- .nv.shared._Z20compute_verificationPPdiS_S_ --------------------------
	.section	.nv.shared._Z20compute_verificationPPdiS_S_,"aw",@nobits
	.sectionflags	@""
	.align	8
.nv.shared._Z20compute_verificationPPdiS_S_:
	.zero		3072


//--------------------- .nv.shared.reserved.0     --------------------------
	.section	.nv.shared.reserved.0,"aw",@nobits
	.weak		__nv_reservedSMEM_offset_0_alias
	.size		__nv_reservedSMEM_offset_0_alias, 0, 64
	.other		__nv_reservedSMEM_offset_0_alias,@"STO_CUDA_RESERVED_SHARED STV_DEFAULT"
__nv_reservedSMEM_offset_0_alias:
	.zero		0
	.zero		64


//--------------------- .nv.constant0._Z20compute_verificationPPdiS_S_ --------------------------
	.section	.nv.constant0._Z20compute_verificationPPdiS_S_,"a",@progbits
	.sectionflags	@""
	.align	4
.nv.constant0._Z20compute_verificationPPdiS_S_:
	.zero		928


//--------------------- .nv.constant0._Z13matrix_updatePPdS0_i --------------------------
	.section	.nv.constant0._Z13matrix_updatePPdS0_i,"a",@progbits
	.sectionflags	@""
	.align	4
.nv.constant0._Z13matrix_updatePPdS0_i:
	.zero		916


//--------------------- SYMBOLS --------------------------

	.type		.nv.reservedSmem.offset0,@object
	.size		.nv.reservedSmem.offset0,0x4
	.type		.nv.reservedSmem.cap,@object
	.size		.nv.reservedSmem.cap,0x4
